	.headerflags	@"EF_CUDA_TEXMODE_UNIFIED EF_CUDA_64BIT_ADDRESS EF_CUDA_ACCELERATORS EF_CUDA_SM90 EF_CUDA_VIRTUAL_SM(EF_CUDA_SM90)"
	.elftype	@"ET_EXEC"


//--------------------- .nv.info                  --------------------------
	.section	.nv.info,"",@"SHT_CUDA_INFO"
	.align	4


	//----- nvinfo : EIATTR_REGCOUNT
	.align		4
        /*0000*/ 	.byte	0x04, 0x2f
        /*0002*/ 	.short	(.L_3 - .L_2)
	.align		4
.L_2:
        /*0004*/ 	.word	index@(triton_poi_fused__native_batch_norm_legit_no_training_relu_73)
        /*0008*/ 	.word	0x00000012


	//----- nvinfo : EIATTR_MIN_STACK_SIZE
	.align		4
.L_3:
        /*000c*/ 	.byte	0x04, 0x12
        /*000e*/ 	.short	(.L_5 - .L_4)
	.align		4
.L_4:
        /*0010*/ 	.word	index@(triton_poi_fused__native_batch_norm_legit_no_training_relu_73)
        /*0014*/ 	.word	0x00000000


	//----- nvinfo : EIATTR_FRAME_SIZE
	.align		4
.L_5:
        /*0018*/ 	.byte	0x04, 0x11
        /*001a*/ 	.short	(.L_7 - .L_6)
	.align		4
.L_6:
        /*001c*/ 	.word	index@(triton_poi_fused__native_batch_norm_legit_no_training_relu_73)
        /*0020*/ 	.word	0x00000000


	//----- nvinfo : EIATTR_MIN_STACK_SIZE
	.align		4
.L_7:
        /*0024*/ 	.byte	0x04, 0x12
        /*0026*/ 	.short	(.L_9 - .L_8)
	.align		4
.L_8:
        /*0028*/ 	.word	index@(triton_poi_fused__native_batch_norm_legit_no_training_relu_73)
        /*002c*/ 	.word	0x00000000
.L_9:


//--------------------- .nv.info.triton_poi_fused__native_batch_norm_legit_no_training_relu_73 --------------------------
	.section	.nv.info.triton_poi_fused__native_batch_norm_legit_no_training_relu_73,"",@"SHT_CUDA_INFO"
	.sectionflags	@""
	.align	4


	//----- nvinfo : EIATTR_CUDA_API_VERSION
	.align		4
        /*0000*/ 	.byte	0x04, 0x37
        /*0002*/ 	.short	(.L_11 - .L_10)
.L_10:
        /*0004*/ 	.word	0x0000007c


	//----- nvinfo : EIATTR_KPARAM_INFO
	.align		4
.L_11:
        /*0008*/ 	.byte	0x04, 0x17
        /*000a*/ 	.short	(.L_13 - .L_12)
.L_12:
        /*000c*/ 	.word	0x00000000
        /*0010*/ 	.short	0x0006
        /*0012*/ 	.short	0x0030
        /*0014*/ 	.byte	0x00, 0xf0, 0x11, 0x00


	//----- nvinfo : EIATTR_KPARAM_INFO
	.align		4
.L_13:
        /*0018*/ 	.byte	0x04, 0x17
        /*001a*/ 	.short	(.L_15 - .L_14)
.L_14:
        /*001c*/ 	.word	0x00000000
        /*0020*/ 	.short	0x0005
        /*0022*/ 	.short	0x0028
        /*0024*/ 	.byte	0x00, 0xf4, 0x21, 0x00


	//----- nvinfo : EIATTR_KPARAM_INFO
	.align		4
.L_15:
        /*0028*/ 	.byte	0x04, 0x17
        /*002a*/ 	.short	(.L_17 - .L_16)
.L_16:
        /*002c*/ 	.word	0x00000000
        /*0030*/ 	.short	0x0004
        /*0032*/ 	.short	0x0020
        /*0034*/ 	.byte	0x00, 0xf4, 0x21, 0x00


	//----- nvinfo : EIATTR_KPARAM_INFO
	.align		4
.L_17:
        /*0038*/ 	.byte	0x04, 0x17
        /*003a*/ 	.short	(.L_19 - .L_18)
.L_18:
        /*003c*/ 	.word	0x00000000
        /*0040*/ 	.short	0x0003
        /*0042*/ 	.short	0x0018
        /*0044*/ 	.byte	0x00, 0xf4, 0x21, 0x00


	//----- nvinfo : EIATTR_KPARAM_INFO
	.align		4
.L_19:
        /*0048*/ 	.byte	0x04, 0x17
        /*004a*/ 	.short	(.L_21 - .L_20)
.L_20:
        /*004c*/ 	.word	0x00000000
        /*0050*/ 	.short	0x0002
        /*0052*/ 	.short	0x0010
        /*0054*/ 	.byte	0x00, 0xf4, 0x21, 0x00


	//----- nvinfo : EIATTR_KPARAM_INFO
	.align		4
.L_21:
        /*0058*/ 	.byte	0x04, 0x17
        /*005a*/ 	.short	(.L_23 - .L_22)
.L_22:
        /*005c*/ 	.word	0x00000000
        /*0060*/ 	.short	0x0001
        /*0062*/ 	.short	0x0008
        /*0064*/ 	.byte	0x00, 0xf4, 0x21, 0x00


	//----- nvinfo : EIATTR_KPARAM_INFO
	.align		4
.L_23:
        /*0068*/ 	.byte	0x04, 0x17
        /*006a*/ 	.short	(.L_25 - .L_24)
.L_24:
        /*006c*/ 	.word	0x00000000
        /*0070*/ 	.short	0x0000
        /*0072*/ 	.short	0x0000
        /*0074*/ 	.byte	0x00, 0xf4, 0x21, 0x00


	//----- nvinfo : EIATTR_SPARSE_MMA_MASK
	.align		4
.L_25:
        /*0078*/ 	.byte	0x03, 0x50
        /*007a*/ 	.short	0x0000


	//----- nvinfo : EIATTR_MAXREG_COUNT
	.align		4
        /*007c*/ 	.byte	0x03, 0x1b
        /*007e*/ 	.short	0x00ff


	//----- nvinfo : EIATTR_EXIT_INSTR_OFFSETS
	.align		4
        /*0080*/ 	.byte	0x04, 0x1c
        /*0082*/ 	.short	(.L_27 - .L_26)


	//   ....[0]....
.L_26:
        /*0084*/ 	.word	0x00000330


	//   ....[1]....
        /*0088*/ 	.word	0x00000350


	//----- nvinfo : EIATTR_REQNTID
	.align		4
.L_27:
        /*008c*/ 	.byte	0x04, 0x10
        /*008e*/ 	.short	(.L_29 - .L_28)
.L_28:
        /*0090*/ 	.word	0x00000080
        /*0094*/ 	.word	0x00000001
        /*0098*/ 	.word	0x00000001


	//----- nvinfo : EIATTR_CBANK_PARAM_SIZE
	.align		4
.L_29:
        /*009c*/ 	.byte	0x03, 0x19
        /*009e*/ 	.short	0x0034


	//----- nvinfo : EIATTR_PARAM_CBANK
	.align		4
        /*00a0*/ 	.byte	0x04, 0x0a
        /*00a2*/ 	.short	(.L_31 - .L_30)
	.align		4
.L_30:
        /*00a4*/ 	.word	index@(.nv.constant0.triton_poi_fused__native_batch_norm_legit_no_training_relu_73)
        /*00a8*/ 	.short	0x0210
        /*00aa*/ 	.short	0x0034


	//----- nvinfo : EIATTR_SW_WAR
	.align		4
.L_31:
        /*00ac*/ 	.byte	0x04, 0x36
        /*00ae*/ 	.short	(.L_33 - .L_32)
.L_32:
        /*00b0*/ 	.word	0x00000008
.L_33:


//--------------------- .nv.callgraph             --------------------------
	.section	.nv.callgraph,"",@"SHT_CUDA_CALLGRAPH"
	.align	4
	.sectionentsize	8
	.align		4
        /*0000*/ 	.word	0x00000000
	.align		4
        /*0004*/ 	.word	0xffffffff
	.align		4
        /*0008*/ 	.word	0x00000000
	.align		4
        /*000c*/ 	.word	0xfffffffe
	.align		4
        /*0010*/ 	.word	0x00000000
	.align		4
        /*0014*/ 	.word	0xfffffffd
	.align		4
        /*0018*/ 	.word	0x00000000
	.align		4
        /*001c*/ 	.word	0xfffffffc


//--------------------- .nv.constant4             --------------------------
	.section	.nv.constant4,"a",@progbits
	.align	8
	.align		8
.nv.constant4:
        /*0000*/ 	.dword	_$_str
	.align		8
        /*0008*/ 	.dword	_$_str_$_2


//--------------------- .text.triton_poi_fused__native_batch_norm_legit_no_training_relu_73 --------------------------
	.section	.text.triton_poi_fused__native_batch_norm_legit_no_training_relu_73,"ax",@progbits
	.align	128
        .global         triton_poi_fused__native_batch_norm_legit_no_training_relu_73
        .type           triton_poi_fused__native_batch_norm_legit_no_training_relu_73,@function
        .size           triton_poi_fused__native_batch_norm_legit_no_training_relu_73,(.L_x_1 - triton_poi_fused__native_batch_norm_legit_no_training_relu_73)
        .other          triton_poi_fused__native_batch_norm_legit_no_training_relu_73,@"STO_CUDA_ENTRY STV_DEFAULT"
triton_poi_fused__native_batch_norm_legit_no_training_relu_73:
.text.triton_poi_fused__native_batch_norm_legit_no_training_relu_73:
[----:B------:R-:W0:Y:S01]  /*0000*/  LDC R1, c[0x0][0x28] ;  /* 0x00000a00ff017b82 */ /* 0x000e220000000800 */
[----:B------:R-:W1:Y:S07]  /*0010*/  S2R R0, SR_TID.X ;  /* 0x0000000000007919 */ /* 0x000e6e0000002100 */
[----:B------:R-:W2:Y:S01]  /*0020*/  LDC.64 R8, c[0x0][0x220] ;  /* 0x00008800ff087b82 */ /* 0x000ea20000000a00 */
[----:B------:R-:W-:Y:S01]  /*0030*/  HFMA2.MMA R14, -RZ, RZ, 0, 0 ;  /* 0x00000000ff0e7435 */ /* 0x000fe200000001ff */
[----:B------:R-:W-:Y:S01]  /*0040*/  ULDC.64 UR4, c[0x0][0x208] ;  /* 0x0000820000047ab9 */ /* 0x000fe20000000a00 */
[----:B------:R-:W3:Y:S05]  /*0050*/  S2R R3, SR_CTAID.X ;  /* 0x0000000000037919 */ /* 0x000eea0000002500 */
[----:B------:R-:W4:Y:S08]  /*0060*/  LDC.64 R4, c[0x0][0x210] ;  /* 0x00008400ff047b82 */ /* 0x000f300000000a00 */
[----:B------:R-:W5:Y:S08]  /*0070*/  LDC.64 R6, c[0x0][0x218] ;  /* 0x00008600ff067b82 */ /* 0x000f700000000a00 */
[----:B------:R-:W4:Y:S01]  /*0080*/  LDC.64 R10, c[0x0][0x228] ;  /* 0x00008a00ff0a7b82 */ /* 0x000f220000000a00 */
[----:B-1----:R-:W-:-:S07]  /*0090*/  LOP3.LUT R0, R0, 0x7f, RZ, 0xc0, !PT ;  /* 0x0000007f00007812 */ /* 0x002fce00078ec0ff */
[----:B------:R-:W1:Y:S01]  /*00a0*/  LDC.64 R12, c[0x0][0x230] ;  /* 0x00008c00ff0c7b82 */ /* 0x000e620000000a00 */
[----:B---3--:R-:W-:Y:S01]  /*00b0*/  SHF.R.S32.HI R2, RZ, 0x18, R3 ;  /* 0x00000018ff027819 */ /* 0x008fe20000011403 */
[----:B------:R-:W-:-:S03]  /*00c0*/  IMAD R0, R3, 0x80, R0 ;  /* 0x0000008003007824 */ /* 0x000fc600078e0200 */
[----:B------:R-:W-:Y:S02]  /*00d0*/  SGXT R3, R2, 0x1 ;  /* 0x000000010203781a */ /* 0x000fe40000000200 */
[----:B------:R-:W-:Y:S02]  /*00e0*/  ISETP.GE.AND P0, PT, R0, 0x800, PT ;  /* 0x000008000000780c */ /* 0x000fe40003f06270 */
[----:B------:R-:W-:-:S04]  /*00f0*/  LEA.HI R3, R3, R0, RZ, 0x2 ;  /* 0x0000000003037211 */ /* 0x000fc800078f10ff */
[--C-:B------:R-:W-:Y:S02]  /*0100*/  SHF.R.S32.HI R2, RZ, 0x2, R3.reuse ;  /* 0x00000002ff027819 */ /* 0x100fe40000011403 */
[----:B------:R-:W-:-:S04]  /*0110*/  SHF.R.S32.HI R3, RZ, 0x1f, R3 ;  /* 0x0000001fff037819 */ /* 0x000fc80000011403 */
[----:B------:R-:W-:-:S04]  /*0120*/  LEA.HI R3, R3, R2, RZ, 0x7 ;  /* 0x0000000203037211 */ /* 0x000fc800078f38ff */
[----:B------:R-:W-:-:S05]  /*0130*/  LOP3.LUT R3, R3, 0xffffff80, RZ, 0xc0, !PT ;  /* 0xffffff8003037812 */ /* 0x000fca00078ec0ff */
[----:B------:R-:W-:-:S04]  /*0140*/  IMAD.IADD R15, R2, 0x1, -R3 ;  /* 0x00000001020f7824 */ /* 0x000fc800078e0a03 */
[----:B--2---:R-:W-:-:S05]  /*0150*/  IMAD.WIDE R8, R15, 0x4, R8 ;  /* 0x000000040f087825 */ /* 0x004fca00078e0208 */
[----:B------:R2:W3:Y:S01]  /*0160*/  @!P0 LDG.E.EL R14, desc[UR4][R8.64] ;  /* 0x00000004080e8981 */ /* 0x0004e2000c2e1900 */
[----:B------:R-:W-:Y:S01]  /*0170*/  CS2R R2, SRZ ;  /* 0x0000000000027805 */ /* 0x000fe2000001ff00 */
[----:B----4-:R-:W-:-:S04]  /*0180*/  IMAD.WIDE R4, R0, 0x4, R4 ;  /* 0x0000000400047825 */ /* 0x010fc800078e0204 */
[C---:B-----5:R-:W-:Y:S01]  /*0190*/  IMAD.WIDE R6, R15.reuse, 0x4, R6 ;  /* 0x000000040f067825 */ /* 0x060fe200078e0206 */
[----:B------:R4:W5:Y:S03]  /*01a0*/  @!P0 LDG.E R2, desc[UR4][R4.64] ;  /* 0x0000000404028981 */ /* 0x000966000c1e1900 */
[C---:B0-2---:R-:W-:Y:S01]  /*01b0*/  IMAD.WIDE R8, R15.reuse, 0x4, R10 ;  /* 0x000000040f087825 */ /* 0x045fe200078e020a */
[----:B------:R0:W5:Y:S03]  /*01c0*/  @!P0 LDG.E.EL R3, desc[UR4][R6.64] ;  /* 0x0000000406038981 */ /* 0x000166000c2e1900 */
[----:B-1----:R-:W-:Y:S01]  /*01d0*/  IMAD.WIDE R10, R15, 0x4, R12 ;  /* 0x000000040f0a7825 */ /* 0x002fe200078e020c */
[----:B------:R-:W-:Y:S01]  /*01e0*/  CS2R R12, SRZ ;  /* 0x00000000000c7805 */ /* 0x000fe2000001ff00 */
[----:B----4-:R-:W1:Y:S05]  /*01f0*/  LDC.64 R4, c[0x0][0x238] ;  /* 0x00008e00ff047b82 */ /* 0x010e6a0000000a00 */
[----:B------:R-:W2:Y:S04]  /*0200*/  @!P0 LDG.E.EL R12, desc[UR4][R8.64] ;  /* 0x00000004080c8981 */ /* 0x000ea8000c2e1900 */
[----:B------:R-:W2:Y:S01]  /*0210*/  @!P0 LDG.E.EL R13, desc[UR4][R10.64] ;  /* 0x000000040a0d8981 */ /* 0x000ea2000c2e1900 */
[----:B0-----:R-:W-:-:S02]  /*0220*/  IMAD.MOV.U32 R6, RZ, RZ, 0x3e800000 ;  /* 0x3e800000ff067424 */ /* 0x001fc400078e00ff */
[----:B---3--:R-:W-:-:S04]  /*0230*/  FADD R14, R14, 9.9999997473787516356e-06 ;  /* 0x3727c5ac0e0e7421 */ /* 0x008fc80000000000 */
[----:B------:R-:W0:Y:S01]  /*0240*/  MUFU.SQRT R15, R14 ;  /* 0x0000000e000f7308 */ /* 0x000e220000002000 */
[----:B-----5:R-:W-:Y:S01]  /*0250*/  FADD R2, -R3, R2 ;  /* 0x0000000203027221 */ /* 0x020fe20000000100 */
[C---:B0-----:R-:W-:Y:S02]  /*0260*/  FSETP.GT.AND P1, PT, R15.reuse, 8.50705917302346158658e+37, PT ;  /* 0x7e8000000f00780b */ /* 0x041fe40003f24000 */
[----:B------:R-:W-:Y:S02]  /*0270*/  FSETP.GEU.AND P2, PT, R15, 1.175494350822287508e-38, PT ;  /* 0x008000000f00780b */ /* 0x000fe40003f4e000 */
[----:B------:R-:W-:-:S09]  /*0280*/  FSEL R6, R6, 1, P1 ;  /* 0x3f80000006067808 */ /* 0x000fd20000800000 */
[----:B------:R-:W-:Y:S02]  /*0290*/  @P1 FMUL R15, R15, 0.25 ;  /* 0x3e8000000f0f1820 */ /* 0x000fe40000400000 */
[----:B------:R-:W-:Y:S02]  /*02a0*/  @!P2 FMUL R6, R6, 16777216 ;  /* 0x4b8000000606a820 */ /* 0x000fe40000400000 */
[----:B------:R-:W-:-:S06]  /*02b0*/  @!P2 FMUL R15, R15, 16777216 ;  /* 0x4b8000000f0fa820 */ /* 0x000fcc0000400000 */
[----:B------:R-:W0:Y:S02]  /*02c0*/  MUFU.RCP R15, R15 ;  /* 0x0000000f000f7308 */ /* 0x000e240000001000 */
[----:B0-----:R-:W-:-:S04]  /*02d0*/  FMUL R3, R15, R6 ;  /* 0x000000060f037220 */ /* 0x001fc80000400000 */
[----:B------:R-:W-:-:S04]  /*02e0*/  FMUL R2, R2, R3 ;  /* 0x0000000302027220 */ /* 0x000fc80000400000 */
[----:B--2---:R-:W-:Y:S01]  /*02f0*/  FFMA R12, R2, R12, R13 ;  /* 0x0000000c020c7223 */ /* 0x004fe2000000000d */
[----:B-1----:R-:W-:-:S04]  /*0300*/  IMAD.WIDE R2, R0, 0x4, R4 ;  /* 0x0000000400027825 */ /* 0x002fc800078e0204 */
[----:B------:R-:W-:-:S04]  /*0310*/  FSETP.GEU.AND P1, PT, R12, RZ, PT ;  /* 0x000000ff0c00720b */ /* 0x000fc80003f2e000 */
[----:B------:R-:W-:Y:S01]  /*0320*/  FSEL R5, R12, RZ, P1 ;  /* 0x000000ff0c057208 */ /* 0x000fe20000800000 */
[----:B------:R-:W-:Y:S08]  /*0330*/  @P0 EXIT ;  /* 0x000000000000094d */ /* 0x000ff00003800000 */
[----:B------:R-:W-:Y:S01]  /*0340*/  STG.E desc[UR4][R2.64], R5 ;  /* 0x0000000502007986 */ /* 0x000fe2000c101904 */
[----:B------:R-:W-:Y:S05]  /*0350*/  EXIT ;  /* 0x000000000000794d */ /* 0x000fea0003800000 */
.L_x_0:
[----:B------:R-:W-:-:S00]  /*0360*/  BRA `(.L_x_0) ;  /* 0xfffffffc00fc7947 */ /* 0x000fc0000383ffff */
[----:B------:R-:W-:-:S00]  /*0370*/  NOP ;  /* 0x0000000000007918 */ /* 0x000fc00000000000 */
        /* <DEDUP_REMOVED lines=8> */
.L_x_1:


//--------------------- .nv.global.init           --------------------------
	.section	.nv.global.init,"aw",@progbits
.nv.global.init:
	.type		_$_str,@object
	.size		_$_str,(_$_str_$_2 - _$_str)
_$_str:
        /*0000*/ 	.byte	0x5f, 0x5f, 0x43, 0x55, 0x44, 0x41, 0x5f, 0x46, 0x54, 0x5a, 0x00
	.type		_$_str_$_2,@object
	.size		_$_str_$_2,(.L_1 - _$_str_$_2)
_$_str_$_2:
        /*000b*/ 	.byte	0x5f, 0x5f, 0x43, 0x55, 0x44, 0x41, 0x5f, 0x50, 0x52, 0x45, 0x43, 0x5f, 0x53, 0x51, 0x52, 0x54
        /*001b*/ 	.byte	0x00
.L_1:


//--------------------- .nv.constant0.triton_poi_fused__native_batch_norm_legit_no_training_relu_73 --------------------------
	.section	.nv.constant0.triton_poi_fused__native_batch_norm_legit_no_training_relu_73,"a",@progbits
	.sectionflags	@""
	.align	4
.nv.constant0.triton_poi_fused__native_batch_norm_legit_no_training_relu_73:
	.zero		580
